//
// Generated by NVIDIA NVVM Compiler
//
// Compiler Build ID: CL-36424714
// Cuda compilation tools, release 13.0, V13.0.88
// Based on NVVM 20.0.0
//

.version 9.0
.target sm_100
.address_size 64

	// .globl	_Z10mulMatsGpuPfS_S_iii

.visible .entry _Z10mulMatsGpuPfS_S_iii(
	.param .u64 .ptr .align 1 _Z10mulMatsGpuPfS_S_iii_param_0,
	.param .u64 .ptr .align 1 _Z10mulMatsGpuPfS_S_iii_param_1,
	.param .u64 .ptr .align 1 _Z10mulMatsGpuPfS_S_iii_param_2,
	.param .u32 _Z10mulMatsGpuPfS_S_iii_param_3,
	.param .u32 _Z10mulMatsGpuPfS_S_iii_param_4,
	.param .u32 _Z10mulMatsGpuPfS_S_iii_param_5
)
{
	.reg .pred 	%p<13>;
	.reg .b32 	%r<46>;
	.reg .b32 	%f<68>;
	.reg .b64 	%rd<40>;

	ld.param.u64 	%rd5, [_Z10mulMatsGpuPfS_S_iii_param_0];
	ld.param.u64 	%rd6, [_Z10mulMatsGpuPfS_S_iii_param_1];
	ld.param.u64 	%rd4, [_Z10mulMatsGpuPfS_S_iii_param_2];
	ld.param.u32 	%r22, [_Z10mulMatsGpuPfS_S_iii_param_3];
	ld.param.u32 	%r20, [_Z10mulMatsGpuPfS_S_iii_param_4];
	ld.param.u32 	%r23, [_Z10mulMatsGpuPfS_S_iii_param_5];
	cvta.to.global.u64 	%rd1, %rd6;
	cvta.to.global.u64 	%rd2, %rd5;
	mov.u32 	%r24, %ctaid.x;
	mov.u32 	%r25, %ntid.x;
	mov.u32 	%r26, %tid.x;
	mad.lo.s32 	%r1, %r24, %r25, %r26;
	mov.u32 	%r27, %ctaid.y;
	mov.u32 	%r28, %ntid.y;
	mov.u32 	%r29, %tid.y;
	mad.lo.s32 	%r30, %r27, %r28, %r29;
	setp.ge.s32 	%p1, %r1, %r22;
	setp.ge.s32 	%p2, %r30, %r23;
	or.pred  	%p3, %p1, %p2;
	@%p3 bra 	$L__BB0_14;
	setp.lt.s32 	%p4, %r20, 1;
	mov.f32 	%f67, 0f00000000;
	@%p4 bra 	$L__BB0_13;
	mul.lo.s32 	%r3, %r20, %r1;
	and.b32  	%r4, %r20, 7;
	setp.lt.u32 	%p5, %r20, 8;
	mov.f32 	%f67, 0f00000000;
	mov.b32 	%r44, 0;
	@%p5 bra 	$L__BB0_5;
	and.b32  	%r44, %r20, 2147483640;
	neg.s32 	%r42, %r44;
	shl.b32 	%r7, %r23, 3;
	add.s64 	%rd3, %rd2, 16;
	mov.f32 	%f67, 0f00000000;
	mul.wide.s32 	%rd11, %r23, 4;
	mov.u32 	%r40, %r3;
	mov.u32 	%r41, %r30;
$L__BB0_4:
	.pragma "nounroll";
	mul.wide.s32 	%rd7, %r40, 4;
	add.s64 	%rd8, %rd3, %rd7;
	ld.global.f32 	%f17, [%rd8+-16];
	mul.wide.s32 	%rd9, %r41, 4;
	add.s64 	%rd10, %rd1, %rd9;
	ld.global.f32 	%f18, [%rd10];
	fma.rn.f32 	%f19, %f17, %f18, %f67;
	ld.global.f32 	%f20, [%rd8+-12];
	add.s64 	%rd12, %rd10, %rd11;
	ld.global.f32 	%f21, [%rd12];
	fma.rn.f32 	%f22, %f20, %f21, %f19;
	ld.global.f32 	%f23, [%rd8+-8];
	add.s64 	%rd13, %rd12, %rd11;
	ld.global.f32 	%f24, [%rd13];
	fma.rn.f32 	%f25, %f23, %f24, %f22;
	ld.global.f32 	%f26, [%rd8+-4];
	add.s64 	%rd14, %rd13, %rd11;
	ld.global.f32 	%f27, [%rd14];
	fma.rn.f32 	%f28, %f26, %f27, %f25;
	ld.global.f32 	%f29, [%rd8];
	add.s64 	%rd15, %rd14, %rd11;
	ld.global.f32 	%f30, [%rd15];
	fma.rn.f32 	%f31, %f29, %f30, %f28;
	ld.global.f32 	%f32, [%rd8+4];
	add.s64 	%rd16, %rd15, %rd11;
	ld.global.f32 	%f33, [%rd16];
	fma.rn.f32 	%f34, %f32, %f33, %f31;
	ld.global.f32 	%f35, [%rd8+8];
	add.s64 	%rd17, %rd16, %rd11;
	ld.global.f32 	%f36, [%rd17];
	fma.rn.f32 	%f37, %f35, %f36, %f34;
	ld.global.f32 	%f38, [%rd8+12];
	add.s64 	%rd18, %rd17, %rd11;
	ld.global.f32 	%f39, [%rd18];
	fma.rn.f32 	%f67, %f38, %f39, %f37;
	add.s32 	%r42, %r42, 8;
	add.s32 	%r41, %r41, %r7;
	add.s32 	%r40, %r40, 8;
	setp.ne.s32 	%p6, %r42, 0;
	@%p6 bra 	$L__BB0_4;
$L__BB0_5:
	setp.eq.s32 	%p7, %r4, 0;
	@%p7 bra 	$L__BB0_13;
	and.b32  	%r15, %r20, 3;
	setp.lt.u32 	%p8, %r4, 4;
	@%p8 bra 	$L__BB0_8;
	add.s32 	%r32, %r44, %r3;
	mul.wide.s32 	%rd19, %r32, 4;
	add.s64 	%rd20, %rd2, %rd19;
	ld.global.f32 	%f41, [%rd20];
	mad.lo.s32 	%r33, %r44, %r23, %r30;
	mul.wide.s32 	%rd21, %r33, 4;
	add.s64 	%rd22, %rd1, %rd21;
	ld.global.f32 	%f42, [%rd22];
	fma.rn.f32 	%f43, %f41, %f42, %f67;
	ld.global.f32 	%f44, [%rd20+4];
	mul.wide.s32 	%rd23, %r23, 4;
	add.s64 	%rd24, %rd22, %rd23;
	ld.global.f32 	%f45, [%rd24];
	fma.rn.f32 	%f46, %f44, %f45, %f43;
	ld.global.f32 	%f47, [%rd20+8];
	add.s64 	%rd25, %rd24, %rd23;
	ld.global.f32 	%f48, [%rd25];
	fma.rn.f32 	%f49, %f47, %f48, %f46;
	ld.global.f32 	%f50, [%rd20+12];
	add.s64 	%rd26, %rd25, %rd23;
	ld.global.f32 	%f51, [%rd26];
	fma.rn.f32 	%f67, %f50, %f51, %f49;
	add.s32 	%r44, %r44, 4;
$L__BB0_8:
	setp.eq.s32 	%p9, %r15, 0;
	@%p9 bra 	$L__BB0_13;
	setp.eq.s32 	%p10, %r15, 1;
	@%p10 bra 	$L__BB0_11;
	add.s32 	%r34, %r44, %r3;
	mul.wide.s32 	%rd27, %r34, 4;
	add.s64 	%rd28, %rd2, %rd27;
	ld.global.f32 	%f53, [%rd28];
	mad.lo.s32 	%r35, %r44, %r23, %r30;
	mul.wide.s32 	%rd29, %r35, 4;
	add.s64 	%rd30, %rd1, %rd29;
	ld.global.f32 	%f54, [%rd30];
	fma.rn.f32 	%f55, %f53, %f54, %f67;
	ld.global.f32 	%f56, [%rd28+4];
	mul.wide.s32 	%rd31, %r23, 4;
	add.s64 	%rd32, %rd30, %rd31;
	ld.global.f32 	%f57, [%rd32];
	fma.rn.f32 	%f67, %f56, %f57, %f55;
	add.s32 	%r44, %r44, 2;
$L__BB0_11:
	and.b32  	%r36, %r20, 1;
	setp.eq.b32 	%p11, %r36, 1;
	not.pred 	%p12, %p11;
	@%p12 bra 	$L__BB0_13;
	add.s32 	%r37, %r44, %r3;
	mul.wide.s32 	%rd33, %r37, 4;
	add.s64 	%rd34, %rd2, %rd33;
	ld.global.f32 	%f58, [%rd34];
	mad.lo.s32 	%r38, %r44, %r23, %r30;
	mul.wide.s32 	%rd35, %r38, 4;
	add.s64 	%rd36, %rd1, %rd35;
	ld.global.f32 	%f59, [%rd36];
	fma.rn.f32 	%f67, %f58, %f59, %f67;
$L__BB0_13:
	mad.lo.s32 	%r39, %r23, %r1, %r30;
	cvta.to.global.u64 	%rd37, %rd4;
	mul.wide.s32 	%rd38, %r39, 4;
	add.s64 	%rd39, %rd37, %rd38;
	st.global.f32 	[%rd39], %f67;
$L__BB0_14:
	ret;

}


// ===== COMPILED SASS (sm_100) =====

	.target	sm_100

	.elftype	@"ET_EXEC"


//--------------------- .note.nv.tkinfo           --------------------------
	.section	.note.nv.tkinfo,"",@"SHT_NOTE"
	.sectionflags	@"SHF_NOTE_NV_TKINFO"
	.tkinfo
        /*0018*/ 	.word	0x00000002
        /*0030*/ 	.string	""
        /*0030*/ 	.string	"ptxas"
        /*0030*/ 	.string	"Cuda compilation tools, release 13.0, V13.0.88"
        /*0030*/ 	.string	"Build cuda_13.0.r13.0/compiler.36424714_0"
        /*0030*/ 	.string	"-arch sm_100 -m 64 "



//--------------------- .note.nv.cuinfo           --------------------------
	.section	.note.nv.cuinfo,"",@"SHT_NOTE"
	.sectionflags	@"SHF_NOTE_NV_CUINFO"
        /*0018*/ 	.short	0x0002
        /*001a*/ 	.short	0x0064
        /*001c*/ 	.short	0x0082
	.zero		2


//--------------------- .nv.info                  --------------------------
	.section	.nv.info,"",@"SHT_CUDA_INFO"
	.align	4


	//----- nvinfo : EIATTR_REGCOUNT
	.align		4
        /*0000*/ 	.byte	0x04, 0x2f
        /*0002*/ 	.short	(.L_1 - .L_0)
	.align		4
.L_0:
        /*0004*/ 	.word	index@(_Z10mulMatsGpuPfS_S_iii)
        /*0008*/ 	.word	0x00000020


	//----- nvinfo : EIATTR_FRAME_SIZE
	.align		4
.L_1:
        /*000c*/ 	.byte	0x04, 0x11
        /*000e*/ 	.short	(.L_3 - .L_2)
	.align		4
.L_2:
        /*0010*/ 	.word	index@(_Z10mulMatsGpuPfS_S_iii)
        /*0014*/ 	.word	0x00000000


	//----- nvinfo : EIATTR_MIN_STACK_SIZE
	.align		4
.L_3:
        /*0018*/ 	.byte	0x04, 0x12
        /*001a*/ 	.short	(.L_5 - .L_4)
	.align		4
.L_4:
        /*001c*/ 	.word	index@(_Z10mulMatsGpuPfS_S_iii)
        /*0020*/ 	.word	0x00000000
.L_5:


//--------------------- .nv.compat                --------------------------
	.section	.nv.compat,"",@"SHT_CUDA_COMPAT_INFO"
	.align	4
        /*0000*/ 	.byte	0x02, 0x09, 0x00, 0x00, 0x02, 0x02, 0x01, 0x00, 0x02, 0x05, 0x05, 0x00, 0x03, 0x07, 0x01, 0x01
        /*0010*/ 	.byte	0x02, 0x03, 0x00, 0x00, 0x02, 0x06, 0x01, 0x00, 0x04, 0x0b, 0x08, 0x00, 0x09, 0x00, 0x00, 0x00
        /*0020*/ 	.byte	0x00, 0x00, 0x00, 0x00


//--------------------- .nv.info._Z10mulMatsGpuPfS_S_iii --------------------------
	.section	.nv.info._Z10mulMatsGpuPfS_S_iii,"",@"SHT_CUDA_INFO"
	.sectionflags	@""
	.align	4


	//----- nvinfo : EIATTR_CUDA_API_VERSION
	.align		4
        /*0000*/ 	.byte	0x04, 0x37
        /*0002*/ 	.short	(.L_7 - .L_6)
.L_6:
        /*0004*/ 	.word	0x00000082


	//----- nvinfo : EIATTR_KPARAM_INFO
	.align		4
.L_7:
        /*0008*/ 	.byte	0x04, 0x17
        /*000a*/ 	.short	(.L_9 - .L_8)
.L_8:
        /*000c*/ 	.word	0x00000000
        /*0010*/ 	.short	0x0005
        /*0012*/ 	.short	0x0020
        /*0014*/ 	.byte	0x00, 0xf0, 0x11, 0x00


	//----- nvinfo : EIATTR_KPARAM_INFO
	.align		4
.L_9:
        /*0018*/ 	.byte	0x04, 0x17
        /*001a*/ 	.short	(.L_11 - .L_10)
.L_10:
        /*001c*/ 	.word	0x00000000
        /*0020*/ 	.short	0x0004
        /*0022*/ 	.short	0x001c
        /*0024*/ 	.byte	0x00, 0xf0, 0x11, 0x00


	//----- nvinfo : EIATTR_KPARAM_INFO
	.align		4
.L_11:
        /*0028*/ 	.byte	0x04, 0x17
        /*002a*/ 	.short	(.L_13 - .L_12)
.L_12:
        /*002c*/ 	.word	0x00000000
        /*0030*/ 	.short	0x0003
        /*0032*/ 	.short	0x0018
        /*0034*/ 	.byte	0x00, 0xf0, 0x11, 0x00


	//----- nvinfo : EIATTR_KPARAM_INFO
	.align		4
.L_13:
        /*0038*/ 	.byte	0x04, 0x17
        /*003a*/ 	.short	(.L_15 - .L_14)
.L_14:
        /*003c*/ 	.word	0x00000000
        /*0040*/ 	.short	0x0002
        /*0042*/ 	.short	0x0010
        /*0044*/ 	.byte	0x00, 0xf5, 0x21, 0x00


	//----- nvinfo : EIATTR_KPARAM_INFO
	.align		4
.L_15:
        /*0048*/ 	.byte	0x04, 0x17
        /*004a*/ 	.short	(.L_17 - .L_16)
.L_16:
        /*004c*/ 	.word	0x00000000
        /*0050*/ 	.short	0x0001
        /*0052*/ 	.short	0x0008
        /*0054*/ 	.byte	0x00, 0xf5, 0x21, 0x00


	//----- nvinfo : EIATTR_KPARAM_INFO
	.align		4
.L_17:
        /*0058*/ 	.byte	0x04, 0x17
        /*005a*/ 	.short	(.L_19 - .L_18)
.L_18:
        /*005c*/ 	.word	0x00000000
        /*0060*/ 	.short	0x0000
        /*0062*/ 	.short	0x0000
        /*0064*/ 	.byte	0x00, 0xf5, 0x21, 0x00


	//----- nvinfo : EIATTR_SPARSE_MMA_MASK
	.align		4
.L_19:
        /*0068*/ 	.byte	0x03, 0x50
        /*006a*/ 	.short	0x0000


	//----- nvinfo : EIATTR_MAXREG_COUNT
	.align		4
        /*006c*/ 	.byte	0x03, 0x1b
        /*006e*/ 	.short	0x00ff


	//----- nvinfo : EIATTR_MERCURY_ISA_VERSION
	.align		4
        /*0070*/ 	.byte	0x03, 0x5f
        /*0072*/ 	.short	0x0101


	//----- nvinfo : EIATTR_VRC_CTA_INIT_COUNT
	.align		4
        /*0074*/ 	.byte	0x02, 0x4a
	.zero		1
	.zero		1


	//----- nvinfo : EIATTR_EXIT_INSTR_OFFSETS
	.align		4
        /*0078*/ 	.byte	0x04, 0x1c
        /*007a*/ 	.short	(.L_21 - .L_20)


	//   ....[0]....
.L_20:
        /*007c*/ 	.word	0x000000d0


	//   ....[1]....
        /*0080*/ 	.word	0x00000850


	//----- nvinfo : EIATTR_CBANK_PARAM_SIZE
	.align		4
.L_21:
        /*0084*/ 	.byte	0x03, 0x19
        /*0086*/ 	.short	0x0024


	//----- nvinfo : EIATTR_PARAM_CBANK
	.align		4
        /*0088*/ 	.byte	0x04, 0x0a
        /*008a*/ 	.short	(.L_23 - .L_22)
	.align		4
.L_22:
        /*008c*/ 	.word	index@(.nv.constant0._Z10mulMatsGpuPfS_S_iii)
        /*0090*/ 	.short	0x0380
        /*0092*/ 	.short	0x0024


	//----- nvinfo : EIATTR_SW_WAR
	.align		4
.L_23:
        /*0094*/ 	.byte	0x04, 0x36
        /*0096*/ 	.short	(.L_25 - .L_24)
.L_24:
        /*0098*/ 	.word	0x00000008
.L_25:


//--------------------- .nv.callgraph             --------------------------
	.section	.nv.callgraph,"",@"SHT_CUDA_CALLGRAPH"
	.align	4
	.sectionentsize	8
	.align		4
        /*0000*/ 	.word	0x00000000
	.align		4
        /*0004*/ 	.word	0xffffffff
	.align		4
        /*0008*/ 	.word	0x00000000
	.align		4
        /*000c*/ 	.word	0xfffffffe
	.align		4
        /*0010*/ 	.word	0x00000000
	.align		4
        /*0014*/ 	.word	0xfffffffd
	.align		4
        /*0018*/ 	.word	0x00000000
	.align		4
        /*001c*/ 	.word	0xfffffffc


//--------------------- .text._Z10mulMatsGpuPfS_S_iii --------------------------
	.section	.text._Z10mulMatsGpuPfS_S_iii,"ax",@progbits
	.align	128
        .global         _Z10mulMatsGpuPfS_S_iii
        .type           _Z10mulMatsGpuPfS_S_iii,@function
        .size           _Z10mulMatsGpuPfS_S_iii,(.L_x_5 - _Z10mulMatsGpuPfS_S_iii)
        .other          _Z10mulMatsGpuPfS_S_iii,@"STO_CUDA_ENTRY STV_DEFAULT"
_Z10mulMatsGpuPfS_S_iii:
.text._Z10mulMatsGpuPfS_S_iii:
[----:B------:R-:W-:Y:S01]  /*0000*/  LDC R1, c[0x0][0x37c] ;  /* 0x0000df00ff017b82 */ /* 0x000fe20000000800 */
[----:B------:R-:W0:Y:S07]  /*0010*/  S2R R5, SR_TID.Y ;  /* 0x0000000000057919 */ /* 0x000e2e0000002200 */
[----:B------:R-:W1:Y:S01]  /*0020*/  LDC R14, c[0x0][0x360] ;  /* 0x0000d800ff0e7b82 */ /* 0x000e620000000800 */
[----:B------:R-:W2:Y:S01]  /*0030*/  LDCU UR6, c[0x0][0x398] ;  /* 0x00007300ff0677ac */ /* 0x000ea20008000800 */
[----:B------:R-:W1:Y:S06]  /*0040*/  S2R R3, SR_TID.X ;  /* 0x0000000000037919 */ /* 0x000e6c0000002100 */
[----:B------:R-:W0:Y:S08]  /*0050*/  S2UR UR5, SR_CTAID.Y ;  /* 0x00000000000579c3 */ /* 0x000e300000002600 */
[----:B------:R-:W0:Y:S08]  /*0060*/  LDC R0, c[0x0][0x364] ;  /* 0x0000d900ff007b82 */ /* 0x000e300000000800 */
[----:B------:R-:W1:Y:S08]  /*0070*/  S2UR UR4, SR_CTAID.X ;  /* 0x00000000000479c3 */ /* 0x000e700000002500 */
[----:B------:R-:W3:Y:S01]  /*0080*/  LDC R15, c[0x0][0x3a0] ;  /* 0x0000e800ff0f7b82 */ /* 0x000ee20000000800 */
[----:B0-----:R-:W-:-:S02]  /*0090*/  IMAD R0, R0, UR5, R5 ;  /* 0x0000000500007c24 */ /* 0x001fc4000f8e0205 */
[----:B-1----:R-:W-:-:S03]  /*00a0*/  IMAD R14, R14, UR4, R3 ;  /* 0x000000040e0e7c24 */ /* 0x002fc6000f8e0203 */
[----:B---3--:R-:W-:-:S04]  /*00b0*/  ISETP.GE.AND P0, PT, R0, R15, PT ;  /* 0x0000000f0000720c */ /* 0x008fc80003f06270 */
[----:B--2---:R-:W-:-:S13]  /*00c0*/  ISETP.GE.OR P0, PT, R14, UR6, P0 ;  /* 0x000000060e007c0c */ /* 0x004fda0008706670 */
[----:B------:R-:W-:Y:S05]  /*00d0*/  @P0 EXIT ;  /* 0x000000000000094d */ /* 0x000fea0003800000 */
[----:B------:R-:W0:Y:S01]  /*00e0*/  LDC R17, c[0x0][0x39c] ;  /* 0x0000e700ff117b82 */ /* 0x000e220000000800 */
[----:B------:R-:W1:Y:S01]  /*00f0*/  LDCU.64 UR6, c[0x0][0x358] ;  /* 0x00006b00ff0677ac */ /* 0x000e620008000a00 */
[----:B------:R-:W-:Y:S01]  /*0100*/  HFMA2 R26, -RZ, RZ, 0, 0 ;  /* 0x00000000ff1a7431 */ /* 0x000fe200000001ff */
[----:B0-----:R-:W-:-:S13]  /*0110*/  ISETP.GE.AND P0, PT, R17, 0x1, PT ;  /* 0x000000011100780c */ /* 0x001fda0003f06270 */
[----:B-1----:R-:W-:Y:S05]  /*0120*/  @!P0 BRA `(.L_x_0) ;  /* 0x0000000400b88947 */ /* 0x002fea0003800000 */
[C---:B------:R-:W-:Y:S01]  /*0130*/  ISETP.GE.U32.AND P1, PT, R17.reuse, 0x8, PT ;  /* 0x000000081100780c */ /* 0x040fe20003f26070 */
[----:B------:R-:W-:Y:S01]  /*0140*/  IMAD R18, R14, R17, RZ ;  /* 0x000000110e127224 */ /* 0x000fe200078e02ff */
[----:B------:R-:W-:Y:S02]  /*0150*/  LOP3.LUT R25, R17, 0x7, RZ, 0xc0, !PT ;  /* 0x0000000711197812 */ /* 0x000fe400078ec0ff */
[----:B------:R-:W-:Y:S02]  /*0160*/  MOV R26, RZ ;  /* 0x000000ff001a7202 */ /* 0x000fe40000000f00 */
[----:B------:R-:W-:Y:S02]  /*0170*/  ISETP.NE.AND P0, PT, R25, RZ, PT ;  /* 0x000000ff1900720c */ /* 0x000fe40003f05270 */
[----:B------:R-:W-:-:S05]  /*0180*/  MOV R19, RZ ;  /* 0x000000ff00137202 */ /* 0x000fca0000000f00 */
[----:B------:R-:W-:Y:S06]  /*0190*/  @!P1 BRA `(.L_x_1) ;  /* 0x0000000000c49947 */ /* 0x000fec0003800000 */
[----:B------:R-:W0:Y:S01]  /*01a0*/  LDCU.64 UR4, c[0x0][0x380] ;  /* 0x00007000ff0477ac */ /* 0x000e220008000a00 */
[----:B------:R-:W-:Y:S02]  /*01b0*/  LOP3.LUT R19, R17, 0x7ffffff8, RZ, 0xc0, !PT ;  /* 0x7ffffff811137812 */ /* 0x000fe400078ec0ff */
[----:B------:R-:W-:Y:S02]  /*01c0*/  MOV R26, RZ ;  /* 0x000000ff001a7202 */ /* 0x000fe40000000f00 */
[----:B------:R-:W-:Y:S02]  /*01d0*/  MOV R16, R18 ;  /* 0x0000001200107202 */ /* 0x000fe40000000f00 */
[----:B------:R-:W-:Y:S02]  /*01e0*/  MOV R22, R0 ;  /* 0x0000000000167202 */ /* 0x000fe40000000f00 */
[----:B------:R-:W-:Y:S01]  /*01f0*/  IADD3 R20, PT, PT, -R19, RZ, RZ ;  /* 0x000000ff13147210 */ /* 0x000fe20007ffe1ff */
[----:B0-----:R-:W-:-:S04]  /*0200*/  UIADD3 UR4, UP0, UPT, UR4, 0x10, URZ ;  /* 0x0000001004047890 */ /* 0x001fc8000ff1e0ff */
[----:B------:R-:W-:-:S12]  /*0210*/  UIADD3.X UR5, UPT, UPT, URZ, UR5, URZ, UP0, !UPT ;  /* 0x00000005ff057290 */ /* 0x000fd800087fe4ff */
.L_x_2:
[----:B------:R-:W0:Y:S01]  /*0220*/  LDC.64 R12, c[0x0][0x388] ;  /* 0x0000e200ff0c7b82 */ /* 0x000e220000000a00 */
[----:B------:R-:W-:Y:S02]  /*0230*/  MOV R2, UR4 ;  /* 0x0000000400027c02 */ /* 0x000fe40008000f00 */
[----:B------:R-:W-:-:S03]  /*0240*/  MOV R3, UR5 ;  /* 0x0000000500037c02 */ /* 0x000fc60008000f00 */
[----:B------:R-:W-:-:S05]  /*0250*/  IMAD.WIDE R2, R16, 0x4, R2 ;  /* 0x0000000410027825 */ /* 0x000fca00078e0202 */
[----:B------:R-:W2:Y:S04]  /*0260*/  LDG.E R21, desc[UR6][R2.64+-0x10] ;  /* 0xfffff00602157981 */ /* 0x000ea8000c1e1900 */
[----:B------:R-:W3:Y:S04]  /*0270*/  LDG.E R23, desc[UR6][R2.64+-0xc] ;  /* 0xfffff40602177981 */ /* 0x000ee8000c1e1900 */
[----:B------:R-:W4:Y:S01]  /*0280*/  LDG.E R29, desc[UR6][R2.64+-0x8] ;  /* 0xfffff806021d7981 */ /* 0x000f22000c1e1900 */
[----:B0-----:R-:W-:-:S05]  /*0290*/  IMAD.WIDE R12, R22, 0x4, R12 ;  /* 0x00000004160c7825 */ /* 0x001fca00078e020c */
[----:B------:R0:W2:Y:S01]  /*02a0*/  LDG.E R24, desc[UR6][R12.64] ;  /* 0x000000060c187981 */ /* 0x0000a2000c1e1900 */
[----:B------:R-:W-:-:S04]  /*02b0*/  IMAD.WIDE R10, R15, 0x4, R12 ;  /* 0x000000040f0a7825 */ /* 0x000fc800078e020c */
[C---:B------:R-:W-:Y:S02]  /*02c0*/  IMAD.WIDE R4, R15.reuse, 0x4, R10 ;  /* 0x000000040f047825 */ /* 0x040fe400078e020a */
[----:B------:R-:W3:Y:S02]  /*02d0*/  LDG.E R10, desc[UR6][R10.64] ;  /* 0x000000060a0a7981 */ /* 0x000ee4000c1e1900 */
[C---:B------:R-:W-:Y:S02]  /*02e0*/  IMAD.WIDE R6, R15.reuse, 0x4, R4 ;  /* 0x000000040f067825 */ /* 0x040fe400078e0204 */
[----:B------:R1:W4:Y:S02]  /*02f0*/  LDG.E R28, desc[UR6][R4.64] ;  /* 0x00000006041c7981 */ /* 0x000324000c1e1900 */
[C---:B------:R-:W-:Y:S02]  /*0300*/  IMAD.WIDE R8, R15.reuse, 0x4, R6 ;  /* 0x000000040f087825 */ /* 0x040fe400078e0206 */
[----:B------:R-:W5:Y:S02]  /*0310*/  LDG.E R6, desc[UR6][R6.64] ;  /* 0x0000000606067981 */ /* 0x000f64000c1e1900 */
[----:B0-----:R-:W-:-:S05]  /*0320*/  IMAD.WIDE R12, R15, 0x4, R8 ;  /* 0x000000040f0c7825 */ /* 0x001fca00078e0208 */
[----:B------:R-:W5:Y:S04]  /*0330*/  LDG.E R11, desc[UR6][R12.64] ;  /* 0x000000060c0b7981 */ /* 0x000f68000c1e1900 */
[----:B------:R-:W5:Y:S04]  /*0340*/  LDG.E R7, desc[UR6][R8.64] ;  /* 0x0000000608077981 */ /* 0x000f68000c1e1900 */
[----:B------:R-:W5:Y:S04]  /*0350*/  LDG.E R9, desc[UR6][R2.64+-0x4] ;  /* 0xfffffc0602097981 */ /* 0x000f68000c1e1900 */
[----:B------:R-:W5:Y:S01]  /*0360*/  LDG.E R8, desc[UR6][R2.64+0x8] ;  /* 0x0000080602087981 */ /* 0x000f62000c1e1900 */
[----:B--2---:R-:W-:Y:S01]  /*0370*/  FFMA R24, R21, R24, R26 ;  /* 0x0000001815187223 */ /* 0x004fe2000000001a */
[----:B------:R-:W-:-:S02]  /*0380*/  IMAD.WIDE R26, R15, 0x4, R12 ;  /* 0x000000040f1a7825 */ /* 0x000fc400078e020c */
[----:B------:R-:W2:Y:S04]  /*0390*/  LDG.E R21, desc[UR6][R2.64] ;  /* 0x0000000602157981 */ /* 0x000ea8000c1e1900 */
[----:B------:R-:W2:Y:S01]  /*03a0*/  LDG.E R12, desc[UR6][R2.64+0x4] ;  /* 0x00000406020c7981 */ /* 0x000ea2000c1e1900 */
[----:B-1----:R-:W-:-:S03]  /*03b0*/  IMAD.WIDE R4, R15, 0x4, R26 ;  /* 0x000000040f047825 */ /* 0x002fc600078e021a */
[----:B------:R-:W2:Y:S04]  /*03c0*/  LDG.E R13, desc[UR6][R2.64+0xc] ;  /* 0x00000c06020d7981 */ /* 0x000ea8000c1e1900 */
[----:B------:R-:W2:Y:S04]  /*03d0*/  LDG.E R4, desc[UR6][R4.64] ;  /* 0x0000000604047981 */ /* 0x000ea8000c1e1900 */
[----:B------:R-:W2:Y:S01]  /*03e0*/  LDG.E R3, desc[UR6][R26.64] ;  /* 0x000000061a037981 */ /* 0x000ea2000c1e1900 */
[----:B---3--:R-:W-:Y:S01]  /*03f0*/  FFMA R10, R23, R10, R24 ;  /* 0x0000000a170a7223 */ /* 0x008fe20000000018 */
[----:B------:R-:W-:-:S03]  /*0400*/  IADD3 R20, PT, PT, R20, 0x8, RZ ;  /* 0x0000000814147810 */ /* 0x000fc60007ffe0ff */
[----:B----4-:R-:W-:Y:S01]  /*0410*/  FFMA R10, R29, R28, R10 ;  /* 0x0000001c1d0a7223 */ /* 0x010fe2000000000a */
[----:B------:R-:W-:Y:S02]  /*0420*/  ISETP.NE.AND P1, PT, R20, RZ, PT ;  /* 0x000000ff1400720c */ /* 0x000fe40003f25270 */
[----:B------:R-:W-:Y:S01]  /*0430*/  LEA R22, R15, R22, 0x3 ;  /* 0x000000160f167211 */ /* 0x000fe200078e18ff */
[----:B-----5:R-:W-:Y:S01]  /*0440*/  FFMA R6, R9, R6, R10 ;  /* 0x0000000609067223 */ /* 0x020fe2000000000a */
[----:B------:R-:W-:-:S03]  /*0450*/  IADD3 R16, PT, PT, R16, 0x8, RZ ;  /* 0x0000000810107810 */ /* 0x000fc60007ffe0ff */
[----:B--2---:R-:W-:-:S04]  /*0460*/  FFMA R7, R21, R7, R6 ;  /* 0x0000000715077223 */ /* 0x004fc80000000006 */
[----:B------:R-:W-:-:S04]  /*0470*/  FFMA R7, R12, R11, R7 ;  /* 0x0000000b0c077223 */ /* 0x000fc80000000007 */
[----:B------:R-:W-:-:S04]  /*0480*/  FFMA R8, R8, R3, R7 ;  /* 0x0000000308087223 */ /* 0x000fc80000000007 */
[----:B------:R-:W-:Y:S01]  /*0490*/  FFMA R26, R13, R4, R8 ;  /* 0x000000040d1a7223 */ /* 0x000fe20000000008 */
[----:B------:R-:W-:Y:S06]  /*04a0*/  @P1 BRA `(.L_x_2) ;  /* 0xfffffffc005c1947 */ /* 0x000fec000383ffff */
.L_x_1:
[----:B------:R-:W-:Y:S05]  /*04b0*/  @!P0 BRA `(.L_x_0) ;  /* 0x0000000000d48947 */ /* 0x000fea0003800000 */
[----:B------:R-:W-:Y:S02]  /*04c0*/  ISETP.GE.U32.AND P0, PT, R25, 0x4, PT ;  /* 0x000000041900780c */ /* 0x000fe40003f06070 */
[----:B------:R-:W-:-:S04]  /*04d0*/  LOP3.LUT R12, R17, 0x3, RZ, 0xc0, !PT ;  /* 0x00000003110c7812 */ /* 0x000fc800078ec0ff */
[----:B------:R-:W-:-:S07]  /*04e0*/  ISETP.NE.AND P1, PT, R12, RZ, PT ;  /* 0x000000ff0c00720c */ /* 0x000fce0003f25270 */
[----:B------:R-:W-:Y:S06]  /*04f0*/  @!P0 BRA `(.L_x_3) ;  /* 0x0000000000588947 */ /* 0x000fec0003800000 */
[----:B------:R-:W0:Y:S01]  /*0500*/  LDC.64 R8, c[0x0][0x388] ;  /* 0x0000e200ff087b82 */ /* 0x000e220000000a00 */
[----:B------:R-:W-:Y:S01]  /*0510*/  IMAD R7, R19, R15, R0 ;  /* 0x0000000f13077224 */ /* 0x000fe200078e0200 */
[----:B------:R-:W-:-:S06]  /*0520*/  IADD3 R5, PT, PT, R18, R19, RZ ;  /* 0x0000001312057210 */ /* 0x000fcc0007ffe0ff */
[----:B------:R-:W1:Y:S01]  /*0530*/  LDC.64 R2, c[0x0][0x380] ;  /* 0x0000e000ff027b82 */ /* 0x000e620000000a00 */
[----:B0-----:R-:W-:-:S04]  /*0540*/  IMAD.WIDE R8, R7, 0x4, R8 ;  /* 0x0000000407087825 */ /* 0x001fc800078e0208 */
[----:B------:R-:W-:Y:S02]  /*0550*/  IMAD.WIDE R10, R15, 0x4, R8 ;  /* 0x000000040f0a7825 */ /* 0x000fe400078e0208 */
[----:B------:R-:W2:Y:S02]  /*0560*/  LDG.E R8, desc[UR6][R8.64] ;  /* 0x0000000608087981 */ /* 0x000ea4000c1e1900 */
[----:B-1----:R-:W-:-:S04]  /*0570*/  IMAD.WIDE R2, R5, 0x4, R2 ;  /* 0x0000000405027825 */ /* 0x002fc800078e0202 */
[C---:B------:R-:W-:Y:S01]  /*0580*/  IMAD.WIDE R4, R15.reuse, 0x4, R10 ;  /* 0x000000040f047825 */ /* 0x040fe200078e020a */
[----:B------:R-:W2:Y:S04]  /*0590*/  LDG.E R13, desc[UR6][R2.64] ;  /* 0x00000006020d7981 */ /* 0x000ea8000c1e1900 */
[----:B------:R-:W3:Y:S01]  /*05a0*/  LDG.E R10, desc[UR6][R10.64] ;  /* 0x000000060a0a7981 */ /* 0x000ee2000c1e1900 */
[----:B------:R-:W-:-:S03]  /*05b0*/  IMAD.WIDE R6, R15, 0x4, R4 ;  /* 0x000000040f067825 */ /* 0x000fc600078e0204 */
[----:B------:R-:W3:Y:S04]  /*05c0*/  LDG.E R16, desc[UR6][R2.64+0x4] ;  /* 0x0000040602107981 */ /* 0x000ee8000c1e1900 */
[----:B------:R-:W4:Y:S04]  /*05d0*/  LDG.E R21, desc[UR6][R4.64] ;  /* 0x0000000604157981 */ /* 0x000f28000c1e1900 */
[----:B------:R-:W4:Y:S04]  /*05e0*/  LDG.E R20, desc[UR6][R2.64+0x8] ;  /* 0x0000080602147981 */ /* 0x000f28000c1e1900 */
[----:B------:R-:W5:Y:S04]  /*05f0*/  LDG.E R22, desc[UR6][R2.64+0xc] ;  /* 0x00000c0602167981 */ /* 0x000f68000c1e1900 */
[----:B------:R-:W5:Y:S01]  /*0600*/  LDG.E R6, desc[UR6][R6.64] ;  /* 0x0000000606067981 */ /* 0x000f62000c1e1900 */
[----:B------:R-:W-:Y:S01]  /*0610*/  IADD3 R19, PT, PT, R19, 0x4, RZ ;  /* 0x0000000413137810 */ /* 0x000fe20007ffe0ff */
[----:B--2---:R-:W-:-:S04]  /*0620*/  FFMA R13, R13, R8, R26 ;  /* 0x000000080d0d7223 */ /* 0x004fc8000000001a */
[----:B---3--:R-:W-:-:S04]  /*0630*/  FFMA R13, R16, R10, R13 ;  /* 0x0000000a100d7223 */ /* 0x008fc8000000000d */
[----:B----4-:R-:W-:-:S04]  /*0640*/  FFMA R13, R20, R21, R13 ;  /* 0x00000015140d7223 */ /* 0x010fc8000000000d */
[----:B-----5:R-:W-:-:S07]  /*0650*/  FFMA R26, R22, R6, R13 ;  /* 0x00000006161a7223 */ /* 0x020fce000000000d */
.L_x_3:
[----:B------:R-:W-:Y:S05]  /*0660*/  @!P1 BRA `(.L_x_0) ;  /* 0x0000000000689947 */ /* 0x000fea0003800000 */
[----:B------:R-:W0:Y:S01]  /*0670*/  LDC.64 R8, c[0x0][0x388] ;  /* 0x0000e200ff087b82 */ /* 0x000e220000000a00 */
[----:B------:R-:W-:Y:S02]  /*0680*/  ISETP.NE.AND P0, PT, R12, 0x1, PT ;  /* 0x000000010c00780c */ /* 0x000fe40003f05270 */
[----:B------:R-:W-:-:S04]  /*0690*/  LOP3.LUT R17, R17, 0x1, RZ, 0xc0, !PT ;  /* 0x0000000111117812 */ /* 0x000fc800078ec0ff */
[----:B------:R-:W-:Y:S01]  /*06a0*/  ISETP.NE.U32.AND P1, PT, R17, 0x1, PT ;  /* 0x000000011100780c */ /* 0x000fe20003f25070 */
[----:B------:R-:W1:Y:S06]  /*06b0*/  LDC.64 R6, c[0x0][0x380] ;  /* 0x0000e000ff067b82 */ /* 0x000e6c0000000a00 */
[C---:B------:R-:W-:Y:S01]  /*06c0*/  @P0 IMAD R13, R19.reuse, R15, R0 ;  /* 0x0000000f130d0224 */ /* 0x040fe200078e0200 */
[----:B------:R-:W-:Y:S01]  /*06d0*/  @P0 IADD3 R11, PT, PT, R18, R19, RZ ;  /* 0x00000013120b0210 */ /* 0x000fe20007ffe0ff */
[----:B------:R-:W2:Y:S01]  /*06e0*/  LDC.64 R4, c[0x0][0x380] ;  /* 0x0000e000ff047b82 */ /* 0x000ea20000000a00 */
[----:B------:R-:W-:-:S07]  /*06f0*/  @P0 IADD3 R19, PT, PT, R19, 0x2, RZ ;  /* 0x0000000213130810 */ /* 0x000fce0007ffe0ff */
[----:B------:R-:W3:Y:S01]  /*0700*/  LDC.64 R2, c[0x0][0x388] ;  /* 0x0000e200ff027b82 */ /* 0x000ee20000000a00 */
[----:B0-----:R-:W-:Y:S01]  /*0710*/  @P0 IMAD.WIDE R8, R13, 0x4, R8 ;  /* 0x000000040d080825 */ /* 0x001fe200078e0208 */
[----:B------:R-:W-:-:S03]  /*0720*/  @!P1 IADD3 R13, PT, PT, R18, R19, RZ ;  /* 0x00000013120d9210 */ /* 0x000fc60007ffe0ff */
[----:B------:R-:W-:Y:S01]  /*0730*/  @!P1 IMAD R19, R19, R15, R0 ;  /* 0x0000000f13139224 */ /* 0x000fe200078e0200 */
[----:B------:R-:W4:Y:S01]  /*0740*/  @P0 LDG.E R12, desc[UR6][R8.64] ;  /* 0x00000006080c0981 */ /* 0x000f22000c1e1900 */
[----:B-1----:R-:W-:-:S04]  /*0750*/  @P0 IMAD.WIDE R6, R11, 0x4, R6 ;  /* 0x000000040b060825 */ /* 0x002fc800078e0206 */
[----:B------:R-:W-:Y:S01]  /*0760*/  @P0 IMAD.WIDE R10, R15, 0x4, R8 ;  /* 0x000000040f0a0825 */ /* 0x000fe200078e0208 */
[----:B------:R-:W4:Y:S03]  /*0770*/  @P0 LDG.E R17, desc[UR6][R6.64] ;  /* 0x0000000606110981 */ /* 0x000f26000c1e1900 */
[----:B--2---:R-:W-:Y:S01]  /*0780*/  @!P1 IMAD.WIDE R4, R13, 0x4, R4 ;  /* 0x000000040d049825 */ /* 0x004fe200078e0204 */
[----:B------:R-:W2:Y:S04]  /*0790*/  @P0 LDG.E R21, desc[UR6][R6.64+0x4] ;  /* 0x0000040606150981 */ /* 0x000ea8000c1e1900 */
[----:B------:R-:W2:Y:S01]  /*07a0*/  @P0 LDG.E R10, desc[UR6][R10.64] ;  /* 0x000000060a0a0981 */ /* 0x000ea2000c1e1900 */
[----:B---3--:R-:W-:-:S03]  /*07b0*/  @!P1 IMAD.WIDE R2, R19, 0x4, R2 ;  /* 0x0000000413029825 */ /* 0x008fc600078e0202 */
[----:B------:R-:W3:Y:S04]  /*07c0*/  @!P1 LDG.E R5, desc[UR6][R4.64] ;  /* 0x0000000604059981 */ /* 0x000ee8000c1e1900 */
[----:B------:R-:W3:Y:S01]  /*07d0*/  @!P1 LDG.E R2, desc[UR6][R2.64] ;  /* 0x0000000602029981 */ /* 0x000ee2000c1e1900 */
[----:B----4-:R-:W-:-:S04]  /*07e0*/  @P0 FFMA R12, R17, R12, R26 ;  /* 0x0000000c110c0223 */ /* 0x010fc8000000001a */
[----:B--2---:R-:W-:-:S04]  /*07f0*/  @P0 FFMA R26, R21, R10, R12 ;  /* 0x0000000a151a0223 */ /* 0x004fc8000000000c */
[----:B---3--:R-:W-:-:S07]  /*0800*/  @!P1 FFMA R26, R5, R2, R26 ;  /* 0x00000002051a9223 */ /* 0x008fce000000001a */
.L_x_0:
[----:B------:R-:W0:Y:S01]  /*0810*/  LDC.64 R2, c[0x0][0x390] ;  /* 0x0000e400ff027b82 */ /* 0x000e220000000a00 */
[----:B------:R-:W-:-:S04]  /*0820*/  IMAD R15, R14, R15, R0 ;  /* 0x0000000f0e0f7224 */ /* 0x000fc800078e0200 */
[----:B0-----:R-:W-:-:S05]  /*0830*/  IMAD.WIDE R2, R15, 0x4, R2 ;  /* 0x000000040f027825 */ /* 0x001fca00078e0202 */
[----:B------:R-:W-:Y:S01]  /*0840*/  STG.E desc[UR6][R2.64], R26 ;  /* 0x0000001a02007986 */ /* 0x000fe2000c101906 */
[----:B------:R-:W-:Y:S05]  /*0850*/  EXIT ;  /* 0x000000000000794d */ /* 0x000fea0003800000 */
.L_x_4:
[----:B------:R-:W-:-:S00]  /*0860*/  BRA `(.L_x_4) ;  /* 0xfffffffc00fc7947 */ /* 0x000fc0000383ffff */
[----:B------:R-:W-:-:S00]  /*0870*/  NOP ;  /* 0x0000000000007918 */ /* 0x000fc00000000000 */
        /* <DEDUP_REMOVED lines=8> */
.L_x_5:


//--------------------- .nv.shared.reserved.0     --------------------------
	.section	.nv.shared.reserved.0,"aw",@nobits
	.weak		__nv_reservedSMEM_offset_0_alias
	.size		__nv_reservedSMEM_offset_0_alias, 0, 64
	.other		__nv_reservedSMEM_offset_0_alias,@"STO_CUDA_RESERVED_SHARED STV_DEFAULT"
__nv_reservedSMEM_offset_0_alias:
	.zero		0
	.zero		64


//--------------------- .nv.constant0._Z10mulMatsGpuPfS_S_iii --------------------------
	.section	.nv.constant0._Z10mulMatsGpuPfS_S_iii,"a",@progbits
	.sectionflags	@""
	.align	4
.nv.constant0._Z10mulMatsGpuPfS_S_iii:
	.zero		932


//--------------------- SYMBOLS --------------------------

	.type		.nv.reservedSmem.offset0,@object
	.size		.nv.reservedSmem.offset0,0x4
